//
// Generated by NVIDIA NVVM Compiler
//
// Compiler Build ID: CL-36424714
// Cuda compilation tools, release 13.0, V13.0.88
// Based on NVVM 20.0.0
//

.version 9.0
.target sm_100
.address_size 64

	// .globl	_Z18processCalculatingPdS_S_S_S_
.global .align 4 .u32 max_found;

.visible .entry _Z18processCalculatingPdS_S_S_S_(
	.param .u64 .ptr .align 1 _Z18processCalculatingPdS_S_S_S__param_0,
	.param .u64 .ptr .align 1 _Z18processCalculatingPdS_S_S_S__param_1,
	.param .u64 .ptr .align 1 _Z18processCalculatingPdS_S_S_S__param_2,
	.param .u64 .ptr .align 1 _Z18processCalculatingPdS_S_S_S__param_3,
	.param .u64 .ptr .align 1 _Z18processCalculatingPdS_S_S_S__param_4
)
{
	.local .align 16 .b8 	__local_depot0[96000];
	.reg .b64 	%SP;
	.reg .b64 	%SPL;
	.reg .pred 	%p<14>;
	.reg .b32 	%r<36>;
	.reg .b64 	%rd<71>;
	.reg .b64 	%fd<111>;

	mov.u64 	%SPL, __local_depot0;
	ld.param.u64 	%rd29, [_Z18processCalculatingPdS_S_S_S__param_0];
	ld.param.u64 	%rd32, [_Z18processCalculatingPdS_S_S_S__param_3];
	ld.param.u64 	%rd33, [_Z18processCalculatingPdS_S_S_S__param_4];
	cvta.to.global.u64 	%rd1, %rd33;
	add.u64 	%rd2, %SPL, 0;
	add.u64 	%rd3, %SPL, 16000;
	add.u64 	%rd4, %SPL, 32000;
	add.u64 	%rd5, %SPL, 48000;
	add.u64 	%rd6, %SPL, 64000;
	add.u64 	%rd7, %SPL, 80000;
	mov.u32 	%r11, %ctaid.x;
	mov.u32 	%r12, %ntid.x;
	mov.u32 	%r13, %tid.x;
	mad.lo.s32 	%r1, %r11, %r12, %r13;
	add.s32 	%r2, %r1, 1;
	setp.gt.s32 	%p1, %r2, 2998;
	@%p1 bra 	$L__BB0_14;
	cvta.to.global.u64 	%rd8, %rd29;
	cvta.to.global.u64 	%rd9, %rd32;
	mov.f64 	%fd110, 0d0000000000000000;
	add.s32 	%r3, %r1, 3001;
$L__BB0_2:
	add.s64 	%rd68, %rd4, 8;
	add.s64 	%rd67, %rd5, 8;
	add.s64 	%rd66, %rd6, 8;
	add.s64 	%rd70, %rd2, 8;
	add.s64 	%rd69, %rd3, 8;
	add.s64 	%rd65, %rd7, 8;
	mov.b32 	%r34, 0;
	mov.u32 	%r33, %r3;
$L__BB0_3:
	ld.param.u64 	%rd64, [_Z18processCalculatingPdS_S_S_S__param_2];
	ld.param.u64 	%rd63, [_Z18processCalculatingPdS_S_S_S__param_1];
	mul.wide.s32 	%rd40, %r33, 8;
	cvta.to.global.u64 	%rd41, %rd64;
	add.s64 	%rd42, %rd41, %rd40;
	cvta.to.global.u64 	%rd43, %rd63;
	add.s64 	%rd44, %rd43, %rd40;
	add.s64 	%rd45, %rd9, %rd40;
	add.s64 	%rd46, %rd8, %rd40;
	add.s64 	%rd47, %rd1, %rd40;
	ld.global.f64 	%fd4, [%rd46];
	ld.global.f64 	%fd5, [%rd46+-24000];
	add.f64 	%fd6, %fd4, %fd5;
	mul.f64 	%fd7, %fd6, 0d3FE0000000000000;
	ld.global.f64 	%fd8, [%rd46+-8];
	ld.global.f64 	%fd9, [%rd46+-24008];
	add.f64 	%fd10, %fd8, %fd9;
	mul.f64 	%fd11, %fd10, 0d3FE0000000000000;
	add.f64 	%fd12, %fd4, %fd8;
	mul.f64 	%fd13, %fd12, 0d3FE0000000000000;
	add.f64 	%fd14, %fd5, %fd9;
	mul.f64 	%fd15, %fd14, 0d3FE0000000000000;
	add.f64 	%fd16, %fd7, %fd11;
	mul.f64 	%fd17, %fd16, 0d3FE0000000000000;
	ld.global.f64 	%fd18, [%rd44+8];
	ld.global.f64 	%fd19, [%rd44];
	add.f64 	%fd20, %fd18, %fd19;
	mul.f64 	%fd21, %fd20, 0d3FD0000000000000;
	ld.global.f64 	%fd22, [%rd45+8];
	ld.global.f64 	%fd23, [%rd45];
	add.f64 	%fd24, %fd22, %fd23;
	mul.f64 	%fd25, %fd24, 0d3FE0000000000000;
	sub.f64 	%fd26, %fd25, %fd21;
	mul.f64 	%fd27, %fd7, %fd26;
	ld.global.f64 	%fd28, [%rd44+-8];
	add.f64 	%fd29, %fd28, %fd19;
	ld.global.f64 	%fd30, [%rd45+-8];
	add.f64 	%fd31, %fd30, %fd23;
	mul.f64 	%fd32, %fd31, 0d3FE0000000000000;
	fma.rn.f64 	%fd33, %fd29, 0d3FD0000000000000, %fd32;
	mul.f64 	%fd34, %fd11, %fd33;
	ld.global.f64 	%fd35, [%rd42+24000];
	ld.global.f64 	%fd36, [%rd42];
	add.f64 	%fd37, %fd35, %fd36;
	mul.f64 	%fd38, %fd37, 0d3FD0000000000000;
	ld.global.f64 	%fd39, [%rd45+24000];
	add.f64 	%fd40, %fd39, %fd23;
	mul.f64 	%fd41, %fd40, 0d3FE0000000000000;
	sub.f64 	%fd42, %fd41, %fd38;
	mul.f64 	%fd43, %fd13, %fd42;
	ld.global.f64 	%fd44, [%rd42+-24000];
	add.f64 	%fd45, %fd44, %fd36;
	ld.global.f64 	%fd46, [%rd45+-24000];
	add.f64 	%fd47, %fd46, %fd23;
	mul.f64 	%fd48, %fd47, 0d3FE0000000000000;
	fma.rn.f64 	%fd49, %fd45, 0d3FD0000000000000, %fd48;
	mul.f64 	%fd50, %fd15, %fd49;
	mul.f64 	%fd51, %fd27, 0d3FE0000000000000;
	mul.f64 	%fd52, %fd34, 0d3FE0000000000000;
	mul.f64 	%fd53, %fd43, 0d3FE0000000000000;
	mul.f64 	%fd54, %fd50, 0d3FE0000000000000;
	st.local.f64 	[%rd69], %fd51;
	st.local.f64 	[%rd68], %fd52;
	st.local.f64 	[%rd67], %fd53;
	st.local.f64 	[%rd66], %fd54;
	div.rn.f64 	%fd55, %fd17, 0d3FB999999999999A;
	add.f64 	%fd56, %fd55, %fd51;
	add.f64 	%fd57, %fd56, %fd52;
	add.f64 	%fd58, %fd57, %fd53;
	add.f64 	%fd59, %fd58, %fd54;
	st.local.f64 	[%rd70], %fd59;
	sub.f64 	%fd60, %fd55, %fd51;
	sub.f64 	%fd61, %fd60, %fd52;
	sub.f64 	%fd62, %fd61, %fd53;
	sub.f64 	%fd63, %fd62, %fd54;
	ld.global.f64 	%fd64, [%rd47];
	ld.global.f64 	%fd65, [%rd47+8];
	mul.f64 	%fd66, %fd51, %fd65;
	fma.rn.f64 	%fd67, %fd63, %fd64, %fd66;
	ld.global.f64 	%fd68, [%rd47+-8];
	fma.rn.f64 	%fd69, %fd52, %fd68, %fd67;
	ld.global.f64 	%fd70, [%rd47+24000];
	fma.rn.f64 	%fd71, %fd53, %fd70, %fd69;
	ld.global.f64 	%fd72, [%rd47+-24000];
	fma.rn.f64 	%fd73, %fd54, %fd72, %fd71;
	st.local.f64 	[%rd65], %fd73;
	add.s32 	%r34, %r34, 1;
	add.s64 	%rd70, %rd70, 8;
	add.s64 	%rd69, %rd69, 8;
	add.s32 	%r33, %r33, 3000;
	add.s64 	%rd68, %rd68, 8;
	add.s64 	%rd67, %rd67, 8;
	add.s64 	%rd66, %rd66, 8;
	add.s64 	%rd65, %rd65, 8;
	setp.ne.s32 	%p2, %r34, 1998;
	@%p2 bra 	$L__BB0_3;
$L__BB0_4:
	atom.relaxed.global.cas.b32 	%r16, [max_found], 1, 0;
	mov.b32 	%r35, 1;
$L__BB0_5:
	sub.s32 	%r17, %r35, %r2;
	mad.lo.s32 	%r18, %r17, 3000, %r2;
	add.s32 	%r9, %r18, 3000;
	mul.wide.s32 	%rd48, %r9, 8;
	add.s64 	%rd28, %rd1, %rd48;
	setp.lt.s32 	%p3, %r35, %r2;
	setp.gt.s32 	%p4, %r17, 2997;
	or.pred  	%p5, %p3, %p4;
	@%p5 bra 	$L__BB0_8;
	ld.global.f64 	%fd74, [%rd28];
	mul.hi.s32 	%r19, %r9, 91625969;
	shr.u32 	%r20, %r19, 31;
	shr.s32 	%r21, %r19, 6;
	add.s32 	%r22, %r21, %r20;
	mul.wide.s32 	%rd49, %r22, 8;
	add.s64 	%rd50, %rd7, %rd49;
	ld.local.f64 	%fd75, [%rd50];
	add.s64 	%rd51, %rd3, %rd49;
	ld.local.f64 	%fd76, [%rd51];
	ld.global.f64 	%fd77, [%rd28+8];
	fma.rn.f64 	%fd78, %fd76, %fd77, %fd75;
	add.s64 	%rd52, %rd4, %rd49;
	ld.local.f64 	%fd79, [%rd52];
	ld.global.f64 	%fd80, [%rd28+-8];
	fma.rn.f64 	%fd81, %fd79, %fd80, %fd78;
	add.s64 	%rd53, %rd5, %rd49;
	ld.local.f64 	%fd82, [%rd53];
	ld.global.f64 	%fd83, [%rd28+24000];
	fma.rn.f64 	%fd84, %fd82, %fd83, %fd81;
	add.s64 	%rd54, %rd6, %rd49;
	ld.local.f64 	%fd85, [%rd54];
	ld.global.f64 	%fd86, [%rd28+-24000];
	fma.rn.f64 	%fd87, %fd85, %fd86, %fd84;
	add.s64 	%rd55, %rd2, %rd49;
	ld.local.f64 	%fd88, [%rd55];
	div.rn.f64 	%fd89, %fd87, %fd88;
	st.global.f64 	[%rd28], %fd89;
	sub.f64 	%fd90, %fd74, %fd89;
	abs.f64 	%fd91, %fd90;
	setp.ltu.f64 	%p6, %fd91, 0d3E112E0BE826D695;
	@%p6 bra 	$L__BB0_8;
	atom.global.exch.b32 	%r23, [max_found], 1;
$L__BB0_8:
	bar.sync 	0;
	add.s32 	%r24, %r35, 1;
	sub.s32 	%r25, %r35, %r1;
	setp.gt.s32 	%p7, %r2, %r24;
	setp.gt.s32 	%p8, %r25, 2997;
	or.pred  	%p9, %p7, %p8;
	@%p9 bra 	$L__BB0_11;
	add.s32 	%r26, %r9, 3000;
	ld.global.f64 	%fd92, [%rd28+24000];
	mul.hi.s32 	%r27, %r26, 91625969;
	shr.u32 	%r28, %r27, 31;
	shr.s32 	%r29, %r27, 6;
	add.s32 	%r30, %r29, %r28;
	mul.wide.s32 	%rd56, %r30, 8;
	add.s64 	%rd57, %rd7, %rd56;
	ld.local.f64 	%fd93, [%rd57];
	add.s64 	%rd58, %rd3, %rd56;
	ld.local.f64 	%fd94, [%rd58];
	ld.global.f64 	%fd95, [%rd28+24008];
	fma.rn.f64 	%fd96, %fd94, %fd95, %fd93;
	add.s64 	%rd59, %rd4, %rd56;
	ld.local.f64 	%fd97, [%rd59];
	ld.global.f64 	%fd98, [%rd28+23992];
	fma.rn.f64 	%fd99, %fd97, %fd98, %fd96;
	add.s64 	%rd60, %rd5, %rd56;
	ld.local.f64 	%fd100, [%rd60];
	ld.global.f64 	%fd101, [%rd28+48000];
	fma.rn.f64 	%fd102, %fd100, %fd101, %fd99;
	add.s64 	%rd61, %rd6, %rd56;
	ld.local.f64 	%fd103, [%rd61];
	ld.global.f64 	%fd104, [%rd28];
	fma.rn.f64 	%fd105, %fd103, %fd104, %fd102;
	add.s64 	%rd62, %rd2, %rd56;
	ld.local.f64 	%fd106, [%rd62];
	div.rn.f64 	%fd107, %fd105, %fd106;
	st.global.f64 	[%rd28+24000], %fd107;
	sub.f64 	%fd108, %fd92, %fd107;
	abs.f64 	%fd109, %fd108;
	setp.ltu.f64 	%p10, %fd109, 0d3E112E0BE826D695;
	@%p10 bra 	$L__BB0_11;
	atom.global.exch.b32 	%r31, [max_found], 1;
$L__BB0_11:
	bar.sync 	0;
	add.s32 	%r35, %r35, 2;
	setp.ne.s32 	%p11, %r35, 3997;
	@%p11 bra 	$L__BB0_5;
	ld.global.u32 	%r32, [max_found];
	setp.ne.s32 	%p12, %r32, 0;
	@%p12 bra 	$L__BB0_4;
	add.f64 	%fd110, %fd110, 0d3FB999999999999A;
	setp.lt.f64 	%p13, %fd110, 0d4024000000000000;
	@%p13 bra 	$L__BB0_2;
$L__BB0_14:
	ret;

}


// ===== COMPILED SASS (sm_100) =====

	.target	sm_100

	.elftype	@"ET_EXEC"


//--------------------- .note.nv.tkinfo           --------------------------
	.section	.note.nv.tkinfo,"",@"SHT_NOTE"
	.sectionflags	@"SHF_NOTE_NV_TKINFO"
	.tkinfo
        /*0018*/ 	.word	0x00000002
        /*0030*/ 	.string	""
        /*0030*/ 	.string	"ptxas"
        /*0030*/ 	.string	"Cuda compilation tools, release 13.0, V13.0.88"
        /*0030*/ 	.string	"Build cuda_13.0.r13.0/compiler.36424714_0"
        /*0030*/ 	.string	"-arch sm_100 -m 64 "



//--------------------- .note.nv.cuinfo           --------------------------
	.section	.note.nv.cuinfo,"",@"SHT_NOTE"
	.sectionflags	@"SHF_NOTE_NV_CUINFO"
        /*0018*/ 	.short	0x0002
        /*001a*/ 	.short	0x0064
        /*001c*/ 	.short	0x0082
	.zero		2


//--------------------- .nv.info                  --------------------------
	.section	.nv.info,"",@"SHT_CUDA_INFO"
	.align	4


	//----- nvinfo : EIATTR_REGCOUNT
	.align		4
        /*0000*/ 	.byte	0x04, 0x2f
        /*0002*/ 	.short	(.L_2 - .L_1)
	.align		4
.L_1:
        /*0004*/ 	.word	index@(_Z18processCalculatingPdS_S_S_S_)
        /*0008*/ 	.word	0x00000026


	//----- nvinfo : EIATTR_FRAME_SIZE
	.align		4
.L_2:
        /*000c*/ 	.byte	0x04, 0x11
        /*000e*/ 	.short	(.L_4 - .L_3)
	.align		4
.L_3:
        /*0010*/ 	.word	index@($__internal_0_$__cuda_sm20_div_rn_f64_full)
        /*0014*/ 	.word	0x00017700


	//----- nvinfo : EIATTR_FRAME_SIZE
	.align		4
.L_4:
        /*0018*/ 	.byte	0x04, 0x11
        /*001a*/ 	.short	(.L_6 - .L_5)
	.align		4
.L_5:
        /*001c*/ 	.word	index@(_Z18processCalculatingPdS_S_S_S_)
        /*0020*/ 	.word	0x00017700


	//----- nvinfo : EIATTR_MIN_STACK_SIZE
	.align		4
.L_6:
        /*0024*/ 	.byte	0x04, 0x12
        /*0026*/ 	.short	(.L_8 - .L_7)
	.align		4
.L_7:
        /*0028*/ 	.word	index@(_Z18processCalculatingPdS_S_S_S_)
        /*002c*/ 	.word	0x00017700
.L_8:


//--------------------- .nv.compat                --------------------------
	.section	.nv.compat,"",@"SHT_CUDA_COMPAT_INFO"
	.align	4
        /*0000*/ 	.byte	0x02, 0x09, 0x00, 0x00, 0x02, 0x02, 0x01, 0x00, 0x02, 0x05, 0x05, 0x00, 0x03, 0x07, 0x01, 0x01
        /*0010*/ 	.byte	0x02, 0x03, 0x00, 0x00, 0x02, 0x06, 0x01, 0x00, 0x04, 0x0b, 0x08, 0x00, 0x01, 0x00, 0x00, 0x00
        /*0020*/ 	.byte	0x00, 0x00, 0x00, 0x00


//--------------------- .nv.info._Z18processCalculatingPdS_S_S_S_ --------------------------
	.section	.nv.info._Z18processCalculatingPdS_S_S_S_,"",@"SHT_CUDA_INFO"
	.sectionflags	@""
	.align	4


	//----- nvinfo : EIATTR_CUDA_API_VERSION
	.align		4
        /*0000*/ 	.byte	0x04, 0x37
        /*0002*/ 	.short	(.L_10 - .L_9)
.L_9:
        /*0004*/ 	.word	0x00000082


	//----- nvinfo : EIATTR_KPARAM_INFO
	.align		4
.L_10:
        /*0008*/ 	.byte	0x04, 0x17
        /*000a*/ 	.short	(.L_12 - .L_11)
.L_11:
        /*000c*/ 	.word	0x00000000
        /*0010*/ 	.short	0x0004
        /*0012*/ 	.short	0x0020
        /*0014*/ 	.byte	0x00, 0xf5, 0x21, 0x00


	//----- nvinfo : EIATTR_KPARAM_INFO
	.align		4
.L_12:
        /*0018*/ 	.byte	0x04, 0x17
        /*001a*/ 	.short	(.L_14 - .L_13)
.L_13:
        /*001c*/ 	.word	0x00000000
        /*0020*/ 	.short	0x0003
        /*0022*/ 	.short	0x0018
        /*0024*/ 	.byte	0x00, 0xf5, 0x21, 0x00


	//----- nvinfo : EIATTR_KPARAM_INFO
	.align		4
.L_14:
        /*0028*/ 	.byte	0x04, 0x17
        /*002a*/ 	.short	(.L_16 - .L_15)
.L_15:
        /*002c*/ 	.word	0x00000000
        /*0030*/ 	.short	0x0002
        /*0032*/ 	.short	0x0010
        /*0034*/ 	.byte	0x00, 0xf5, 0x21, 0x00


	//----- nvinfo : EIATTR_KPARAM_INFO
	.align		4
.L_16:
        /*0038*/ 	.byte	0x04, 0x17
        /*003a*/ 	.short	(.L_18 - .L_17)
.L_17:
        /*003c*/ 	.word	0x00000000
        /*0040*/ 	.short	0x0001
        /*0042*/ 	.short	0x0008
        /*0044*/ 	.byte	0x00, 0xf5, 0x21, 0x00


	//----- nvinfo : EIATTR_KPARAM_INFO
	.align		4
.L_18:
        /*0048*/ 	.byte	0x04, 0x17
        /*004a*/ 	.short	(.L_20 - .L_19)
.L_19:
        /*004c*/ 	.word	0x00000000
        /*0050*/ 	.short	0x0000
        /*0052*/ 	.short	0x0000
        /*0054*/ 	.byte	0x00, 0xf5, 0x21, 0x00


	//----- nvinfo : EIATTR_SPARSE_MMA_MASK
	.align		4
.L_20:
        /*0058*/ 	.byte	0x03, 0x50
        /*005a*/ 	.short	0x0000


	//----- nvinfo : EIATTR_MAXREG_COUNT
	.align		4
        /*005c*/ 	.byte	0x03, 0x1b
        /*005e*/ 	.short	0x00ff


	//----- nvinfo : EIATTR_NUM_BARRIERS
	.align		4
        /*0060*/ 	.byte	0x02, 0x4c
        /*0062*/ 	.byte	0x01
	.zero		1


	//----- nvinfo : EIATTR_MERCURY_ISA_VERSION
	.align		4
        /*0064*/ 	.byte	0x03, 0x5f
        /*0066*/ 	.short	0x0101


	//----- nvinfo : EIATTR_VRC_CTA_INIT_COUNT
	.align		4
        /*0068*/ 	.byte	0x02, 0x4a
	.zero		1
	.zero		1


	//----- nvinfo : EIATTR_EXIT_INSTR_OFFSETS
	.align		4
        /*006c*/ 	.byte	0x04, 0x1c
        /*006e*/ 	.short	(.L_22 - .L_21)


	//   ....[0]....
.L_21:
        /*0070*/ 	.word	0x00000090


	//   ....[1]....
        /*0074*/ 	.word	0x000011a0


	//----- nvinfo : EIATTR_CRS_STACK_SIZE
	.align		4
.L_22:
        /*0078*/ 	.byte	0x04, 0x1e
        /*007a*/ 	.short	(.L_24 - .L_23)
.L_23:
        /*007c*/ 	.word	0x00000000


	//----- nvinfo : EIATTR_CBANK_PARAM_SIZE
	.align		4
.L_24:
        /*0080*/ 	.byte	0x03, 0x19
        /*0082*/ 	.short	0x0028


	//----- nvinfo : EIATTR_PARAM_CBANK
	.align		4
        /*0084*/ 	.byte	0x04, 0x0a
        /*0086*/ 	.short	(.L_26 - .L_25)
	.align		4
.L_25:
        /*0088*/ 	.word	index@(.nv.constant0._Z18processCalculatingPdS_S_S_S_)
        /*008c*/ 	.short	0x0380
        /*008e*/ 	.short	0x0028


	//----- nvinfo : EIATTR_SW_WAR
	.align		4
.L_26:
        /*0090*/ 	.byte	0x04, 0x36
        /*0092*/ 	.short	(.L_28 - .L_27)
.L_27:
        /*0094*/ 	.word	0x00000008
.L_28:


//--------------------- .nv.callgraph             --------------------------
	.section	.nv.callgraph,"",@"SHT_CUDA_CALLGRAPH"
	.align	4
	.sectionentsize	8
	.align		4
        /*0000*/ 	.word	0x00000000
	.align		4
        /*0004*/ 	.word	0xffffffff
	.align		4
        /*0008*/ 	.word	0x00000000
	.align		4
        /*000c*/ 	.word	0xfffffffe
	.align		4
        /*0010*/ 	.word	0x00000000
	.align		4
        /*0014*/ 	.word	0xfffffffd
	.align		4
        /*0018*/ 	.word	0x00000000
	.align		4
        /*001c*/ 	.word	0xfffffffc


//--------------------- .nv.constant4             --------------------------
	.section	.nv.constant4,"a",@progbits
	.align	8
	.align		8
.nv.constant4:
        /*0000*/ 	.dword	max_found


//--------------------- .text._Z18processCalculatingPdS_S_S_S_ --------------------------
	.section	.text._Z18processCalculatingPdS_S_S_S_,"ax",@progbits
	.align	128
        .global         _Z18processCalculatingPdS_S_S_S_
        .type           _Z18processCalculatingPdS_S_S_S_,@function
        .size           _Z18processCalculatingPdS_S_S_S_,(.L_x_20 - _Z18processCalculatingPdS_S_S_S_)
        .other          _Z18processCalculatingPdS_S_S_S_,@"STO_CUDA_ENTRY STV_DEFAULT"
_Z18processCalculatingPdS_S_S_S_:
.text._Z18processCalculatingPdS_S_S_S_:
[----:B------:R-:W0:Y:S01]  /*0000*/  LDC R1, c[0x0][0x37c] ;  /* 0x0000df00ff017b82 */ /* 0x000e220000000800 */
[----:B------:R-:W1:Y:S07]  /*0010*/  S2R R3, SR_TID.X ;  /* 0x0000000000037919 */ /* 0x000e6e0000002100 */
[----:B------:R-:W1:Y:S01]  /*0020*/  S2UR UR4, SR_CTAID.X ;  /* 0x00000000000479c3 */ /* 0x000e620000002500 */
[----:B0-----:R-:W-:-:S05]  /*0030*/  VIADD R1, R1, 0xfffe8900 ;  /* 0xfffe890001017836 */ /* 0x001fca0000000000 */
[----:B------:R-:W-:Y:S02]  /*0040*/  R2UR UR13, R1 ;  /* 0x00000000010d72ca */ /* 0x000fe400000e0000 */
[----:B------:R-:W1:Y:S02]  /*0050*/  LDC R0, c[0x0][0x360] ;  /* 0x0000d800ff007b82 */ /* 0x000e640000000800 */
[----:B-1----:R-:W-:-:S04]  /*0060*/  IMAD R0, R0, UR4, R3 ;  /* 0x0000000400007c24 */ /* 0x002fc8000f8e0203 */
[----:B------:R-:W-:-:S05]  /*0070*/  VIADD R2, R0, 0x1 ;  /* 0x0000000100027836 */ /* 0x000fca0000000000 */
[----:B------:R-:W-:-:S13]  /*0080*/  ISETP.GT.AND P0, PT, R2, 0xbb6, PT ;  /* 0x00000bb60200780c */ /* 0x000fda0003f04270 */
[----:B------:R-:W-:Y:S05]  /*0090*/  @P0 EXIT ;  /* 0x000000000000094d */ /* 0x000fea0003800000 */
[----:B------:R-:W-:Y:S01]  /*00a0*/  CS2R R24, SRZ ;  /* 0x0000000000187805 */ /* 0x000fe2000001ff00 */
[----:B------:R-:W0:Y:S06]  /*00b0*/  LDCU.64 UR6, c[0x0][0x358] ;  /* 0x00006b00ff0677ac */ /* 0x000e2c0008000a00 */
.L_x_13:
[----:B------:R-:W-:Y:S01]  /*00c0*/  UMOV UR4, 0x9999999a ;  /* 0x9999999a00047882 */ /* 0x000fe20000000000 */
[----:B------:R-:W-:Y:S01]  /*00d0*/  UMOV UR5, 0x3fb99999 ;  /* 0x3fb9999900057882 */ /* 0x000fe20000000000 */
[----:B------:R-:W-:Y:S01]  /*00e0*/  VIADD R5, R0, 0xbb9 ;  /* 0x00000bb900057836 */ /* 0x000fe20000000000 */
[----:B------:R-:W-:Y:S01]  /*00f0*/  DADD R24, R24, UR4 ;  /* 0x0000000418187e29 */ /* 0x000fe20008000000 */
[----:B------:R-:W-:Y:S02]  /*0100*/  UIADD3 UR12, UPT, UPT, UR13, 0x7d08, URZ ;  /* 0x00007d080d0c7890 */ /* 0x000fe4000fffe0ff */
[----:B------:R-:W-:Y:S02]  /*0110*/  UIADD3 UR11, UPT, UPT, UR13, 0xbb88, URZ ;  /* 0x0000bb880d0b7890 */ /* 0x000fe4000fffe0ff */
[----:B------:R-:W-:Y:S02]  /*0120*/  UIADD3 UR10, UPT, UPT, UR13, 0xfa08, URZ ;  /* 0x0000fa080d0a7890 */ /* 0x000fe4000fffe0ff */
[----:B------:R-:W-:Y:S01]  /*0130*/  UIADD3 UR9, UPT, UPT, UR13, 0x8, URZ ;  /* 0x000000080d097890 */ /* 0x000fe2000fffe0ff */
[----:B------:R-:W-:Y:S01]  /*0140*/  DSETP.GEU.AND P1, PT, R24, 10, PT ;  /* 0x402400001800742a */ /* 0x000fe20003f2e000 */
[----:B------:R-:W-:-:S02]  /*0150*/  UIADD3 UR8, UPT, UPT, UR13, 0x3e88, URZ ;  /* 0x00003e880d087890 */ /* 0x000fc4000fffe0ff */
[----:B------:R-:W-:Y:S01]  /*0160*/  UIADD3 UR5, UPT, UPT, UR13, 0x13888, URZ ;  /* 0x000138880d057890 */ /* 0x000fe2000fffe0ff */
[----:B-----5:R-:W-:-:S11]  /*0170*/  UMOV UR4, URZ ;  /* 0x000000ff00047c82 */ /* 0x020fd60008000000 */
.L_x_2:
[----:B-1----:R-:W1:Y:S08]  /*0180*/  LDC.64 R20, c[0x0][0x390] ;  /* 0x0000e400ff147b82 */ /* 0x002e700000000a00 */
[----:B------:R-:W2:Y:S08]  /*0190*/  LDC.64 R26, c[0x0][0x398] ;  /* 0x0000e600ff1a7b82 */ /* 0x000eb00000000a00 */
[----:B------:R-:W3:Y:S01]  /*01a0*/  LDC.64 R14, c[0x0][0x380] ;  /* 0x0000e000ff0e7b82 */ /* 0x000ee20000000a00 */
[----:B-1----:R-:W-:-:S05]  /*01b0*/  IMAD.WIDE R20, R5, 0x8, R20 ;  /* 0x0000000805147825 */ /* 0x002fca00078e0214 */
[----:B0-----:R-:W4:Y:S04]  /*01c0*/  LDG.E.64 R22, desc[UR6][R20.64+0x5dc0] ;  /* 0x005dc00614167981 */ /* 0x001f28000c1e1b00 */
[----:B------:R-:W4:Y:S01]  /*01d0*/  LDG.E.64 R2, desc[UR6][R20.64] ;  /* 0x0000000614027981 */ /* 0x000f22000c1e1b00 */
[----:B--2---:R-:W-:-:S03]  /*01e0*/  IMAD.WIDE R26, R5, 0x8, R26 ;  /* 0x00000008051a7825 */ /* 0x004fc600078e021a */
[----:B------:R0:W2:Y:S04]  /*01f0*/  LDG.E.64 R30, desc[UR6][R20.64+-0x5dc0] ;  /* 0xffa24006141e7981 */ /* 0x0000a8000c1e1b00 */
[----:B------:R-:W5:Y:S04]  /*0200*/  LDG.E.64 R6, desc[UR6][R26.64] ;  /* 0x000000061a067981 */ /* 0x000f68000c1e1b00 */
[----:B------:R-:W5:Y:S01]  /*0210*/  LDG.E.64 R28, desc[UR6][R26.64+0x5dc0] ;  /* 0x005dc0061a1c7981 */ /* 0x000f62000c1e1b00 */
[----:B---3--:R-:W-:Y:S01]  /*0220*/  IMAD.WIDE R14, R5, 0x8, R14 ;  /* 0x00000008050e7825 */ /* 0x008fe200078e020e */
[----:B0-----:R-:W0:Y:S02]  /*0230*/  LDC.64 R20, c[0x0][0x388] ;  /* 0x0000e200ff147b82 */ /* 0x001e240000000a00 */
[----:B------:R-:W3:Y:S04]  /*0240*/  LDG.E.64 R18, desc[UR6][R26.64+-0x5dc0] ;  /* 0xffa240061a127981 */ /* 0x000ee8000c1e1b00 */
[----:B------:R-:W3:Y:S04]  /*0250*/  LDG.E.64 R12, desc[UR6][R14.64] ;  /* 0x000000060e0c7981 */ /* 0x000ee8000c1e1b00 */
[----:B------:R-:W3:Y:S04]  /*0260*/  LDG.E.64 R10, desc[UR6][R14.64+-0x8] ;  /* 0xfffff8060e0a7981 */ /* 0x000ee8000c1e1b00 */
[----:B------:R-:W3:Y:S04]  /*0270*/  LDG.E.64 R8, desc[UR6][R26.64+0x8] ;  /* 0x000008061a087981 */ /* 0x000ee8000c1e1b00 */
[----:B------:R-:W3:Y:S04]  /*0280*/  LDG.E.64 R16, desc[UR6][R26.64+-0x8] ;  /* 0xfffff8061a107981 */ /* 0x000ee8000c1e1b00 */
[----:B------:R-:W3:Y:S01]  /*0290*/  LDG.E.64 R32, desc[UR6][R14.64+-0x5dc8] ;  /* 0xffa238060e207981 */ /* 0x000ee2000c1e1b00 */
[----:B----4-:R-:W-:-:S02]  /*02a0*/  DADD R22, R22, R2 ;  /* 0x0000000016167229 */ /* 0x010fc40000000002 */
[----:B--2---:R-:W-:Y:S01]  /*02b0*/  DADD R2, R2, R30 ;  /* 0x0000000002027229 */ /* 0x004fe2000000001e */
[----:B0-----:R-:W-:-:S05]  /*02c0*/  IMAD.WIDE R30, R5, 0x8, R20 ;  /* 0x00000008051e7825 */ /* 0x001fca00078e0214 */
[----:B------:R-:W-:Y:S01]  /*02d0*/  DMUL R22, R22, 0.25 ;  /* 0x3fd0000016167828 */ /* 0x000fe20000000000 */
[----:B------:R-:W2:Y:S01]  /*02e0*/  LDG.E.64 R26, desc[UR6][R30.64+-0x8] ;  /* 0xfffff8061e1a7981 */ /* 0x000ea2000c1e1b00 */
[----:B-----5:R-:W-:-:S08]  /*02f0*/  DADD R28, R6, R28 ;  /* 0x00000000061c7229 */ /* 0x020fd0000000001c */
[----:B------:R-:W-:Y:S02]  /*0300*/  DFMA R22, R28, 0.5, -R22 ;  /* 0x3fe000001c16782b */ /* 0x000fe40000000816 */
[----:B---3--:R-:W-:Y:S02]  /*0310*/  DADD R28, R6, R18 ;  /* 0x00000000061c7229 */ /* 0x008fe40000000012 */
[----:B------:R-:W-:Y:S02]  /*0320*/  DADD R18, R12, R10 ;  /* 0x000000000c127229 */ /* 0x000fe4000000000a */
[----:B------:R-:W-:-:S04]  /*0330*/  DADD R8, R8, R6 ;  /* 0x0000000008087229 */ /* 0x000fc80000000006 */
[----:B------:R-:W-:Y:S02]  /*0340*/  DMUL R28, R28, 0.5 ;  /* 0x3fe000001c1c7828 */ /* 0x000fe40000000000 */
[----:B------:R-:W-:Y:S02]  /*0350*/  DMUL R18, R18, 0.5 ;  /* 0x3fe0000012127828 */ /* 0x000fe40000000000 */
[----:B------:R-:W-:Y:S01]  /*0360*/  DADD R6, R6, R16 ;  /* 0x0000000006067229 */ /* 0x000fe20000000010 */
[----:B------:R-:W3:Y:S03]  /*0370*/  LDG.E.64 R16, desc[UR6][R30.64] ;  /* 0x000000061e107981 */ /* 0x000ee6000c1e1b00 */
[----:B------:R-:W-:Y:S02]  /*0380*/  DFMA R2, R2, 0.25, R28 ;  /* 0x3fd000000202782b */ /* 0x000fe4000000001c */
[----:B------:R-:W-:Y:S01]  /*0390*/  DMUL R22, R18, R22 ;  /* 0x0000001612167228 */ /* 0x000fe20000000000 */
[----:B------:R-:W4:Y:S04]  /*03a0*/  LDG.E.64 R28, desc[UR6][R14.64+-0x5dc0] ;  /* 0xffa240060e1c7981 */ /* 0x000f28000c1e1b00 */
[----:B------:R-:W3:Y:S01]  /*03b0*/  LDG.E.64 R18, desc[UR6][R30.64+0x8] ;  /* 0x000008061e127981 */ /* 0x000ee2000c1e1b00 */
[----:B------:R-:W-:-:S02]  /*03c0*/  DMUL R6, R6, 0.5 ;  /* 0x3fe0000006067828 */ /* 0x000fc40000000000 */
[----:B------:R-:W-:Y:S01]  /*03d0*/  DMUL R22, R22, 0.5 ;  /* 0x3fe0000016167828 */ /* 0x000fe20000000000 */
[----:B------:R-:W-:Y:S01]  /*03e0*/  BSSY.RECONVERGENT B0, `(.L_x_0) ;  /* 0x0000030000007945 */ /* 0x000fe20003800200 */
[----:B---3--:R-:W-:Y:S02]  /*03f0*/  DADD R34, R18, R16 ;  /* 0x0000000012227229 */ /* 0x008fe40000000010 */
[----:B------:R-:W-:Y:S02]  /*0400*/  DADD R18, R10, R32 ;  /* 0x000000000a127229 */ /* 0x000fe40000000020 */
[----:B----4-:R-:W-:Y:S02]  /*0410*/  DADD R20, R12, R28 ;  /* 0x000000000c147229 */ /* 0x010fe4000000001c */
[----:B------:R-:W-:Y:S01]  /*0420*/  DADD R10, R28, R32 ;  /* 0x000000001c0a7229 */ /* 0x000fe20000000020 */
[----:B------:R-:W0:Y:S01]  /*0430*/  MUFU.RCP64H R29, 0.099999964237213134766 ;  /* 0x3fb99999001d7908 */ /* 0x000e220000001800 */
[----:B------:R-:W-:Y:S01]  /*0440*/  DMUL R12, R34, 0.25 ;  /* 0x3fd00000220c7828 */ /* 0x000fe20000000000 */
[----:B------:R-:W-:-:S07]  /*0450*/  IMAD.MOV.U32 R28, RZ, RZ, 0x1 ;  /* 0x00000001ff1c7424 */ /* 0x000fce00078e00ff */
[----:B------:R-:W-:Y:S01]  /*0460*/  DFMA R12, R8, 0.5, -R12 ;  /* 0x3fe00000080c782b */ /* 0x000fe2000000080c */
[----:B------:R-:W-:Y:S02]  /*0470*/  IMAD.MOV.U32 R8, RZ, RZ, -0x66666666 ;  /* 0x9999999aff087424 */ /* 0x000fe400078e00ff */
[----:B------:R-:W-:-:S06]  /*0480*/  IMAD.MOV.U32 R9, RZ, RZ, 0x3fb99999 ;  /* 0x3fb99999ff097424 */ /* 0x000fcc00078e00ff */
[----:B0-----:R-:W-:-:S08]  /*0490*/  DFMA R14, R28, -R8, 1 ;  /* 0x3ff000001c0e742b */ /* 0x001fd00000000808 */
[----:B------:R-:W-:Y:S02]  /*04a0*/  DFMA R14, R14, R14, R14 ;  /* 0x0000000e0e0e722b */ /* 0x000fe4000000000e */
[----:B--2---:R-:W-:Y:S02]  /*04b0*/  DADD R26, R16, R26 ;  /* 0x00000000101a7229 */ /* 0x004fe4000000001a */
[----:B------:R-:W-:Y:S02]  /*04c0*/  DMUL R20, R20, 0.5 ;  /* 0x3fe0000014147828 */ /* 0x000fe40000000000 */
[----:B------:R-:W-:Y:S02]  /*04d0*/  DMUL R18, R18, 0.5 ;  /* 0x3fe0000012127828 */ /* 0x000fe40000000000 */
[----:B------:R-:W-:Y:S02]  /*04e0*/  DFMA R14, R28, R14, R28 ;  /* 0x0000000e1c0e722b */ /* 0x000fe4000000001c */
[----:B------:R-:W-:-:S04]  /*04f0*/  DFMA R26, R26, 0.25, R6 ;  /* 0x3fd000001a1a782b */ /* 0x000fc80000000006 */
[----:B------:R-:W-:Y:S02]  /*0500*/  DADD R6, R20, R18 ;  /* 0x0000000014067229 */ /* 0x000fe40000000012 */
[----:B------:R-:W-:-:S06]  /*0510*/  DFMA R16, R14, -R8, 1 ;  /* 0x3ff000000e10742b */ /* 0x000fcc0000000808 */
[----:B------:R-:W-:Y:S02]  /*0520*/  DMUL R6, R6, 0.5 ;  /* 0x3fe0000006067828 */ /* 0x000fe40000000000 */
[----:B------:R-:W-:Y:S02]  /*0530*/  DFMA R14, R14, R16, R14 ;  /* 0x000000100e0e722b */ /* 0x000fe4000000000e */
[----:B------:R-:W-:-:S06]  /*0540*/  DMUL R16, R10, 0.5 ;  /* 0x3fe000000a107828 */ /* 0x000fcc0000000000 */
[----:B------:R-:W-:Y:S02]  /*0550*/  DMUL R10, R6, R14 ;  /* 0x0000000e060a7228 */ /* 0x000fe40000000000 */
[----:B------:R-:W-:Y:S02]  /*0560*/  DMUL R16, R16, R2 ;  /* 0x0000000210107228 */ /* 0x000fe40000000000 */
[----:B------:R-:W-:Y:S02]  /*0570*/  DMUL R20, R20, R12 ;  /* 0x0000000c14147228 */ /* 0x000fe40000000000 */
[----:B------:R-:W-:Y:S02]  /*0580*/  DMUL R18, R18, R26 ;  /* 0x0000001a12127228 */ /* 0x000fe40000000000 */
[----:B------:R-:W-:-:S04]  /*0590*/  DFMA R2, R10, -R8, R6 ;  /* 0x800000080a02722b */ /* 0x000fc80000000006 */
[----:B------:R-:W-:Y:S02]  /*05a0*/  DMUL R20, R20, 0.5 ;  /* 0x3fe0000014147828 */ /* 0x000fe40000000000 */
[----:B------:R-:W-:Y:S02]  /*05b0*/  DMUL R18, R18, 0.5 ;  /* 0x3fe0000012127828 */ /* 0x000fe40000000000 */
[----:B------:R-:W-:Y:S02]  /*05c0*/  DFMA R2, R14, R2, R10 ;  /* 0x000000020e02722b */ /* 0x000fe4000000000a */
[----:B------:R-:W-:Y:S01]  /*05d0*/  DMUL R16, R16, 0.5 ;  /* 0x3fe0000010107828 */ /* 0x000fe20000000000 */
[----:B------:R0:W-:Y:S04]  /*05e0*/  STL.64 [UR8], R20 ;  /* 0x00000014ff007987 */ /* 0x0001e80008100a08 */
[----:B------:R0:W-:Y:S03]  /*05f0*/  STL.64 [UR12], R18 ;  /* 0x00000012ff007987 */ /* 0x0001e60008100a0c */
[----:B------:R-:W-:Y:S01]  /*0600*/  FFMA R4, RZ, 1.4499999284744262695, R3 ;  /* 0x3fb99999ff047823 */ /* 0x000fe20000000003 */
[----:B------:R0:W-:Y:S04]  /*0610*/  STL.64 [UR11], R22 ;  /* 0x00000016ff007987 */ /* 0x0001e80008100a0b */
[----:B------:R0:W-:Y:S01]  /*0620*/  STL.64 [UR10], R16 ;  /* 0x00000010ff007987 */ /* 0x0001e20008100a0a */
[----:B------:R-:W-:-:S02]  /*0630*/  FSETP.GEU.AND P2, PT, |R7|, 6.5827683646048100446e-37, PT ;  /* 0x036000000700780b */ /* 0x000fc40003f4e200 */
[----:B------:R-:W-:-:S13]  /*0640*/  FSETP.GT.AND P0, PT, |R4|, 1.469367938527859385e-39, PT ;  /* 0x001000000400780b */ /* 0x000fda0003f04200 */
[----:B0-----:R-:W-:Y:S05]  /*0650*/  @P0 BRA P2, `(.L_x_1) ;  /* 0x0000000000200947 */ /* 0x001fea0001000000 */
[----:B------:R-:W-:Y:S01]  /*0660*/  IMAD.MOV.U32 R15, RZ, RZ, R7 ;  /* 0x000000ffff0f7224 */ /* 0x000fe200078e0007 */
[----:B------:R-:W-:Y:S01]  /*0670*/  MOV R12, 0x9999999a ;  /* 0x9999999a000c7802 */ /* 0x000fe20000000f00 */
[----:B------:R-:W-:Y:S01]  /*0680*/  IMAD.MOV.U32 R14, RZ, RZ, R6 ;  /* 0x000000ffff0e7224 */ /* 0x000fe200078e0006 */
[----:B------:R-:W-:Y:S01]  /*0690*/  MOV R2, 0x6c0 ;  /* 0x000006c000027802 */ /* 0x000fe20000000f00 */
[----:B------:R-:W-:-:S07]  /*06a0*/  IMAD.MOV.U32 R7, RZ, RZ, 0x3fb99999 ;  /* 0x3fb99999ff077424 */ /* 0x000fce00078e00ff */
[----:B------:R-:W-:Y:S05]  /*06b0*/  CALL.REL.NOINC `($__internal_0_$__cuda_sm20_div_rn_f64_full) ;  /* 0x0000000800bc7944 */ /* 0x000fea0003c00000 */
[----:B------:R-:W-:Y:S02]  /*06c0*/  IMAD.MOV.U32 R2, RZ, RZ, R26 ;  /* 0x000000ffff027224 */ /* 0x000fe400078e001a */
[----:B------:R-:W-:-:S07]  /*06d0*/  IMAD.MOV.U32 R3, RZ, RZ, R27 ;  /* 0x000000ffff037224 */ /* 0x000fce00078e001b */
.L_x_1:
[----:B------:R-:W-:Y:S05]  /*06e0*/  BSYNC.RECONVERGENT B0 ;  /* 0x0000000000007941 */ /* 0x000fea0003800200 */
.L_x_0:
[----:B------:R-:W0:Y:S02]  /*06f0*/  LDC.64 R6, c[0x0][0x3a0] ;  /* 0x0000e800ff067b82 */ /* 0x000e240000000a00 */
[----:B0-----:R-:W-:-:S05]  /*0700*/  IMAD.WIDE R28, R5, 0x8, R6 ;  /* 0x00000008051c7825 */ /* 0x001fca00078e0206 */
[----:B------:R-:W2:Y:S04]  /*0710*/  LDG.E.64 R26, desc[UR6][R28.64+0x8] ;  /* 0x000008061c1a7981 */ /* 0x000ea8000c1e1b00 */
[----:B------:R-:W3:Y:S04]  /*0720*/  LDG.E.64 R12, desc[UR6][R28.64] ;  /* 0x000000061c0c7981 */ /* 0x000ee8000c1e1b00 */
[----:B------:R-:W4:Y:S04]  /*0730*/  LDG.E.64 R10, desc[UR6][R28.64+-0x8] ;  /* 0xfffff8061c0a7981 */ /* 0x000f28000c1e1b00 */
[----:B------:R-:W5:Y:S04]  /*0740*/  LDG.E.64 R8, desc[UR6][R28.64+0x5dc0] ;  /* 0x005dc0061c087981 */ /* 0x000f68000c1e1b00 */
[----:B------:R-:W5:Y:S01]  /*0750*/  LDG.E.64 R6, desc[UR6][R28.64+-0x5dc0] ;  /* 0xffa240061c067981 */ /* 0x000f62000c1e1b00 */
[C-C-:B------:R-:W-:Y:S01]  /*0760*/  DADD R14, -R20.reuse, R2.reuse ;  /* 0x00000000140e7229 */ /* 0x140fe20000000102 */
[----:B------:R-:W-:Y:S01]  /*0770*/  UIADD3 UR4, UPT, UPT, UR4, 0x1, URZ ;  /* 0x0000000104047890 */ /* 0x000fe2000fffe0ff */
[----:B------:R-:W-:Y:S01]  /*0780*/  DADD R2, R20, R2 ;  /* 0x0000000014027229 */ /* 0x000fe20000000002 */
[----:B------:R-:W-:Y:S01]  /*0790*/  VIADD R5, R5, 0xbb8 ;  /* 0x00000bb805057836 */ /* 0x000fe20000000000 */
[----:B------:R-:W-:-:S02]  /*07a0*/  UIADD3 UR8, UPT, UPT, UR8, 0x8, URZ ;  /* 0x0000000808087890 */ /* 0x000fc4000fffe0ff */
[----:B------:R-:W-:Y:S02]  /*07b0*/  UISETP.NE.AND UP0, UPT, UR4, 0x7ce, UPT ;  /* 0x000007ce0400788c */ /* 0x000fe4000bf05270 */
[C---:B------:R-:W-:Y:S01]  /*07c0*/  DADD R14, -R18.reuse, R14 ;  /* 0x00000000120e7229 */ /* 0x040fe2000000010e */
[----:B------:R-:W-:Y:S01]  /*07d0*/  UIADD3 UR12, UPT, UPT, UR12, 0x8, URZ ;  /* 0x000000080c0c7890 */ /* 0x000fe2000fffe0ff */
[----:B------:R-:W-:Y:S01]  /*07e0*/  DADD R2, R18, R2 ;  /* 0x0000000012027229 */ /* 0x000fe20000000002 */
[----:B------:R-:W-:Y:S02]  /*07f0*/  UIADD3 UR11, UPT, UPT, UR11, 0x8, URZ ;  /* 0x000000080b0b7890 */ /* 0x000fe4000fffe0ff */
[----:B------:R-:W-:-:S03]  /*0800*/  UIADD3 UR10, UPT, UPT, UR10, 0x8, URZ ;  /* 0x000000080a0a7890 */ /* 0x000fc6000fffe0ff */
[C---:B------:R-:W-:Y:S02]  /*0810*/  DADD R14, -R22.reuse, R14 ;  /* 0x00000000160e7229 */ /* 0x040fe4000000010e */
[----:B------:R-:W-:-:S06]  /*0820*/  DADD R2, R22, R2 ;  /* 0x0000000016027229 */ /* 0x000fcc0000000002 */
[C---:B------:R-:W-:Y:S02]  /*0830*/  DADD R14, -R16.reuse, R14 ;  /* 0x00000000100e7229 */ /* 0x040fe4000000010e */
[----:B------:R-:W-:-:S07]  /*0840*/  DADD R2, R16, R2 ;  /* 0x0000000010027229 */ /* 0x000fce0000000002 */
[----:B------:R1:W-:Y:S01]  /*0850*/  STL.64 [UR9], R2 ;  /* 0x00000002ff007987 */ /* 0x0003e20008100a09 */
[----:B------:R-:W-:Y:S01]  /*0860*/  UIADD3 UR9, UPT, UPT, UR9, 0x8, URZ ;  /* 0x0000000809097890 */ /* 0x000fe2000fffe0ff */
[----:B--2---:R-:W-:-:S08]  /*0870*/  DMUL R26, R20, R26 ;  /* 0x0000001a141a7228 */ /* 0x004fd00000000000 */
[----:B---3--:R-:W-:-:S08]  /*0880*/  DFMA R12, R14, R12, R26 ;  /* 0x0000000c0e0c722b */ /* 0x008fd0000000001a */
[----:B----4-:R-:W-:-:S08]  /*0890*/  DFMA R10, R18, R10, R12 ;  /* 0x0000000a120a722b */ /* 0x010fd0000000000c */
[----:B-----5:R-:W-:-:S08]  /*08a0*/  DFMA R8, R22, R8, R10 ;  /* 0x000000081608722b */ /* 0x020fd0000000000a */
[----:B------:R-:W-:-:S07]  /*08b0*/  DFMA R6, R16, R6, R8 ;  /* 0x000000061006722b */ /* 0x000fce0000000008 */
[----:B------:R1:W-:Y:S01]  /*08c0*/  STL.64 [UR5], R6 ;  /* 0x00000006ff007987 */ /* 0x0003e20008100a05 */
[----:B------:R-:W-:Y:S01]  /*08d0*/  UIADD3 UR5, UPT, UPT, UR5, 0x8, URZ ;  /* 0x0000000805057890 */ /* 0x000fe2000fffe0ff */
[----:B------:R-:W-:Y:S11]  /*08e0*/  BRA.U UP0, `(.L_x_2) ;  /* 0xfffffff900247547 */ /* 0x000ff6000b83ffff */
.L_x_12:
[----:B------:R-:W1:Y:S01]  /*08f0*/  LDCU.64 UR4, c[0x4][URZ] ;  /* 0x01000000ff0477ac */ /* 0x000e620008000a00 */
[----:B------:R-:W-:Y:S01]  /*0900*/  IMAD.MOV.U32 R4, RZ, RZ, 0x1 ;  /* 0x00000001ff047424 */ /* 0x000fe200078e00ff */
[----:B------:R-:W0:Y:S01]  /*0910*/  LDC.64 R18, c[0x0][0x3a0] ;  /* 0x0000e800ff127b82 */ /* 0x000e220000000a00 */
[----:B------:R-:W-:Y:S02]  /*0920*/  IMAD.MOV.U32 R5, RZ, RZ, RZ ;  /* 0x000000ffff057224 */ /* 0x000fe400078e00ff */
[----:B-1----:R-:W-:Y:S01]  /*0930*/  IMAD.U32 R2, RZ, RZ, UR4 ;  /* 0x00000004ff027e24 */ /* 0x002fe2000f8e00ff */
[----:B------:R-:W-:-:S05]  /*0940*/  MOV R3, UR5 ;  /* 0x0000000500037c02 */ /* 0x000fca0008000f00 */
[----:B-----5:R1:W5:Y:S01]  /*0950*/  ATOMG.E.CAS.STRONG.GPU PT, RZ, [R2], R4, R5 ;  /* 0x0000000402ff73a9 */ /* 0x02036200001ee105 */
[----:B------:R-:W-:-:S05]  /*0960*/  UMOV UR4, 0x1 ;  /* 0x0000000100047882 */ /* 0x000fca0000000000 */
.L_x_11:
[----:B01----:R-:W-:Y:S01]  /*0970*/  VIADD R5, R0, 0x1 ;  /* 0x0000000100057836 */ /* 0x003fe20000000000 */
[----:B------:R-:W-:Y:S04]  /*0980*/  BSSY.RECONVERGENT B0, `(.L_x_3) ;  /* 0x000003b000007945 */ /* 0x000fe80003800200 */
[----:B------:R-:W-:-:S04]  /*0990*/  IADD3 R22, PT, PT, -R5, UR4, RZ ;  /* 0x0000000405167c10 */ /* 0x000fc8000fffe1ff */
[C---:B------:R-:W-:Y:S01]  /*09a0*/  ISETP.GT.AND P0, PT, R22.reuse, 0xbb5, PT ;  /* 0x00000bb51600780c */ /* 0x040fe20003f04270 */
[----:B------:R-:W-:-:S03]  /*09b0*/  IMAD R22, R22, 0xbb8, R5 ;  /* 0x00000bb816167824 */ /* 0x000fc600078e0205 */
[----:B------:R-:W-:Y:S01]  /*09c0*/  ISETP.GT.OR P0, PT, R5, UR4, P0 ;  /* 0x0000000405007c0c */ /* 0x000fe20008704670 */
[----:B------:R-:W-:-:S04]  /*09d0*/  VIADD R3, R22, 0xbb8 ;  /* 0x00000bb816037836 */ /* 0x000fc80000000000 */
[----:B0-----:R-:W-:-:S08]  /*09e0*/  IMAD.WIDE R16, R3, 0x8, R18 ;  /* 0x0000000803107825 */ /* 0x001fd000078e0212 */
[----:B------:R-:W-:Y:S05]  /*09f0*/  @P0 BRA `(.L_x_4) ;  /* 0x0000000000cc0947 */ /* 0x000fea0003800000 */
[----:B------:R-:W-:Y:S01]  /*0a00*/  IMAD.HI R2, R3, 0x57619f1, RZ ;  /* 0x057619f103027827 */ /* 0x000fe200078e02ff */
[----:B------:R-:W2:Y:S04]  /*0a10*/  LDG.E.64 R26, desc[UR6][R16.64+0x8] ;  /* 0x00000806101a7981 */ /* 0x000ea8000c1e1b00 */
[----:B------:R-:W-:Y:S01]  /*0a20*/  SHF.R.U32.HI R3, RZ, 0x1f, R2 ;  /* 0x0000001fff037819 */ /* 0x000fe20000011602 */
[----:B------:R-:W3:Y:S03]  /*0a30*/  LDG.E.64 R14, desc[UR6][R16.64+-0x8] ;  /* 0xfffff806100e7981 */ /* 0x000ee6000c1e1b00 */
[----:B------:R-:W-:-:S05]  /*0a40*/  LEA.HI.SX32 R2, R2, R3, 0x1a ;  /* 0x0000000302027211 */ /* 0x000fca00078fd2ff */
[----:B------:R-:W-:Y:S02]  /*0a50*/  IMAD R4, R2, 0x8, R1 ;  /* 0x0000000802047824 */ /* 0x000fe400078e0201 */
[----:B------:R-:W4:Y:S04]  /*0a60*/  LDG.E.64 R2, desc[UR6][R16.64+0x5dc0] ;  /* 0x005dc00610027981 */ /* 0x000f28000c1e1b00 */
[----:B------:R-:W2:Y:S04]  /*0a70*/  LDL.64 R10, [R4+0x13880] ;  /* 0x01388000040a7983 */ /* 0x000ea80000100a00 */
[----:B------:R-:W2:Y:S04]  /*0a80*/  LDL.64 R12, [R4+0x3e80] ;  /* 0x003e8000040c7983 */ /* 0x000ea80000100a00 */
[----:B------:R-:W3:Y:S04]  /*0a90*/  LDL.64 R6, [R4] ;  /* 0x0000000004067983 */ /* 0x000ee80000100a00 */
[----:B------:R-:W4:Y:S04]  /*0aa0*/  LDL.64 R20, [R4+0x7d00] ;  /* 0x007d000004147983 */ /* 0x000f280000100a00 */
[----:B------:R-:W4:Y:S01]  /*0ab0*/  LDL.64 R8, [R4+0xbb80] ;  /* 0x00bb800004087983 */ /* 0x000f220000100a00 */
[----:B------:R-:W-:Y:S01]  /*0ac0*/  IMAD.MOV.U32 R28, RZ, RZ, 0x1 ;  /* 0x00000001ff1c7424 */ /* 0x000fe200078e00ff */
[----:B--2---:R-:W-:-:S02]  /*0ad0*/  DFMA R26, R12, R26, R10 ;  /* 0x0000001a0c1a722b */ /* 0x004fc4000000000a */
[----:B------:R-:W2:Y:S04]  /*0ae0*/  LDG.E.64 R10, desc[UR6][R16.64+-0x5dc0] ;  /* 0xffa24006100a7981 */ /* 0x000ea8000c1e1b00 */
[----:B------:R-:W2:Y:S01]  /*0af0*/  LDL.64 R12, [R4+0xfa00] ;  /* 0x00fa0000040c7983 */ /* 0x000ea20000100a00 */
[----:B---3--:R-:W0:Y:S01]  /*0b00*/  MUFU.RCP64H R29, R7 ;  /* 0x00000007001d7308 */ /* 0x008e220000001800 */
[----:B----4-:R-:W-:Y:S02]  /*0b10*/  DFMA R14, R20, R14, R26 ;  /* 0x0000000e140e722b */ /* 0x010fe4000000001a */
[----:B0-----:R-:W-:-:S08]  /*0b20*/  DFMA R20, -R6, R28, 1 ;  /* 0x3ff000000614742b */ /* 0x001fd0000000011c */
[----:B------:R-:W-:-:S08]  /*0b30*/  DFMA R20, R20, R20, R20 ;  /* 0x000000141414722b */ /* 0x000fd00000000014 */
[----:B------:R-:W-:Y:S02]  /*0b40*/  DFMA R28, R28, R20, R28 ;  /* 0x000000141c1c722b */ /* 0x000fe4000000001c */
[----:B------:R0:W5:Y:S01]  /*0b50*/  LDG.E.64 R20, desc[UR6][R16.64] ;  /* 0x0000000610147981 */ /* 0x000162000c1e1b00 */
[----:B------:R-:W-:-:S05]  /*0b60*/  DFMA R2, R8, R2, R14 ;  /* 0x000000020802722b */ /* 0x000fca000000000e */
[----:B------:R-:W-:-:S08]  /*0b70*/  DFMA R8, -R6, R28, 1 ;  /* 0x3ff000000608742b */ /* 0x000fd0000000011c */
[----:B------:R-:W-:Y:S01]  /*0b80*/  DFMA R8, R28, R8, R28 ;  /* 0x000000081c08722b */ /* 0x000fe2000000001c */
[----:B------:R-:W-:Y:S01]  /*0b90*/  BSSY.RECONVERGENT B1, `(.L_x_5) ;  /* 0x0000010000017945 */ /* 0x000fe20003800200 */
[----:B--2---:R-:W-:-:S08]  /*0ba0*/  DFMA R12, R12, R10, R2 ;  /* 0x0000000a0c0c722b */ /* 0x004fd00000000002 */
[----:B------:R-:W-:-:S08]  /*0bb0*/  DMUL R2, R12, R8 ;  /* 0x000000080c027228 */ /* 0x000fd00000000000 */
[----:B------:R-:W-:-:S08]  /*0bc0*/  DFMA R10, -R6, R2, R12 ;  /* 0x00000002060a722b */ /* 0x000fd0000000010c */
[----:B------:R-:W-:Y:S01]  /*0bd0*/  DFMA R2, R8, R10, R2 ;  /* 0x0000000a0802722b */ /* 0x000fe20000000002 */
[----:B------:R-:W-:-:S09]  /*0be0*/  FSETP.GEU.AND P2, PT, |R13|, 6.5827683646048100446e-37, PT ;  /* 0x036000000d00780b */ /* 0x000fd20003f4e200 */
[----:B------:R-:W-:-:S05]  /*0bf0*/  FFMA R4, RZ, R7, R3 ;  /* 0x00000007ff047223 */ /* 0x000fca0000000003 */
[----:B------:R-:W-:-:S13]  /*0c00*/  FSETP.GT.AND P0, PT, |R4|, 1.469367938527859385e-39, PT ;  /* 0x001000000400780b */ /* 0x000fda0003f04200 */
[----:B0-----:R-:W-:Y:S05]  /*0c10*/  @P0 BRA P2, `(.L_x_6) ;  /* 0x00000000001c0947 */ /* 0x001fea0001000000 */
[----:B------:R-:W-:Y:S01]  /*0c20*/  IMAD.MOV.U32 R14, RZ, RZ, R12 ;  /* 0x000000ffff0e7224 */ /* 0x000fe200078e000c */
[----:B------:R-:W-:Y:S01]  /*0c30*/  MOV R2, 0xc70 ;  /* 0x00000c7000027802 */ /* 0x000fe20000000f00 */
[----:B------:R-:W-:Y:S02]  /*0c40*/  IMAD.MOV.U32 R15, RZ, RZ, R13 ;  /* 0x000000ffff0f7224 */ /* 0x000fe400078e000d */
[----:B------:R-:W-:-:S07]  /*0c50*/  IMAD.MOV.U32 R12, RZ, RZ, R6 ;  /* 0x000000ffff0c7224 */ /* 0x000fce00078e0006 */
[----:B-----5:R-:W-:Y:S05]  /*0c60*/  CALL.REL.NOINC `($__internal_0_$__cuda_sm20_div_rn_f64_full) ;  /* 0x0000000400507944 */ /* 0x020fea0003c00000 */
[----:B------:R-:W-:Y:S01]  /*0c70*/  MOV R2, R26 ;  /* 0x0000001a00027202 */ /* 0x000fe20000000f00 */
[----:B------:R-:W-:-:S07]  /*0c80*/  IMAD.MOV.U32 R3, RZ, RZ, R27 ;  /* 0x000000ffff037224 */ /* 0x000fce00078e001b */
.L_x_6:
[----:B------:R-:W-:Y:S05]  /*0c90*/  BSYNC.RECONVERGENT B1 ;  /* 0x0000000000017941 */ /* 0x000fea0003800200 */
.L_x_5:
[----:B-----5:R-:W-:Y:S01]  /*0ca0*/  DADD R20, R20, -R2 ;  /* 0x0000000014147229 */ /* 0x020fe20000000802 */
[----:B------:R0:W-:Y:S01]  /*0cb0*/  STG.E.64 desc[UR6][R16.64], R2 ;  /* 0x0000000210007986 */ /* 0x0001e2000c101b06 */
[----:B------:R-:W-:Y:S01]  /*0cc0*/  UMOV UR8, 0xe826d695 ;  /* 0xe826d69500087882 */ /* 0x000fe20000000000 */
[----:B------:R-:W-:-:S05]  /*0cd0*/  UMOV UR9, 0x3e112e0b ;  /* 0x3e112e0b00097882 */ /* 0x000fca0000000000 */
[----:B------:R-:W-:-:S14]  /*0ce0*/  DSETP.GE.AND P0, PT, |R20|, UR8, PT ;  /* 0x0000000814007e2a */ /* 0x000fdc000bf06200 */
[----:B0-----:R-:W-:Y:S05]  /*0cf0*/  @!P0 BRA `(.L_x_4) ;  /* 0x00000000000c8947 */ /* 0x001fea0003800000 */
[----:B------:R-:W0:Y:S01]  /*0d00*/  LDC.64 R2, c[0x4][RZ] ;  /* 0x01000000ff027b82 */ /* 0x000e220000000a00 */
[----:B------:R-:W-:-:S05]  /*0d10*/  IMAD.MOV.U32 R7, RZ, RZ, 0x1 ;  /* 0x00000001ff077424 */ /* 0x000fca00078e00ff */
[----:B0-----:R0:W5:Y:S02]  /*0d20*/  ATOMG.E.EXCH.STRONG.GPU PT, RZ, desc[UR6][R2.64], R7 ;  /* 0x8000000702ff79a8 */ /* 0x001164000c1ef106 */
.L_x_4:
[----:B------:R-:W-:Y:S05]  /*0d30*/  BSYNC.RECONVERGENT B0 ;  /* 0x0000000000007941 */ /* 0x000fea0003800200 */
.L_x_3:
[----:B0-----:R-:W-:Y:S01]  /*0d40*/  IADD3 R2, PT, PT, -R0, UR4, RZ ;  /* 0x0000000400027c10 */ /* 0x001fe2000fffe1ff */
[----:B------:R-:W-:Y:S01]  /*0d50*/  UIADD3 UR5, UPT, UPT, UR4, 0x1, URZ ;  /* 0x0000000104057890 */ /* 0x000fe2000fffe0ff */
[----:B------:R-:W-:Y:S02]  /*0d60*/  BAR.SYNC.DEFER_BLOCKING 0x0 ;  /* 0x0000000000007b1d */ /* 0x000fe40000010000 */
[----:B------:R-:W-:-:S04]  /*0d70*/  ISETP.GT.AND P0, PT, R2, 0xbb5, PT ;  /* 0x00000bb50200780c */ /* 0x000fc80003f04270 */
[----:B------:R-:W-:Y:S01]  /*0d80*/  ISETP.GT.OR P0, PT, R5, UR5, P0 ;  /* 0x0000000505007c0c */ /* 0x000fe20008704670 */
[----:B------:R-:W-:-:S12]  /*0d90*/  BSSY.RECONVERGENT B0, `(.L_x_7) ;  /* 0x0000037000007945 */ /* 0x000fd80003800200 */
[----:B------:R-:W-:Y:S05]  /*0da0*/  @P0 BRA `(.L_x_8) ;  /* 0x0000000000d40947 */ /* 0x000fea0003800000 */
[----:B------:R-:W-:Y:S01]  /*0db0*/  VIADD R22, R22, 0x1770 ;  /* 0x0000177016167836 */ /* 0x000fe20000000000 */
[----:B------:R-:W2:Y:S03]  /*0dc0*/  LDG.E.64 R12, desc[UR6][R16.64+0x5dc8] ;  /* 0x005dc806100c7981 */ /* 0x000ea6000c1e1b00 */
[----:B------:R-:W-:Y:S01]  /*0dd0*/  IMAD.HI R22, R22, 0x57619f1, RZ ;  /* 0x057619f116167827 */ /* 0x000fe200078e02ff */
[----:B------:R-:W3:Y:S04]  /*0de0*/  LDG.E.64 R6, desc[UR6][R16.64+0xbb80] ;  /* 0x00bb800610067981 */ /* 0x000ee8000c1e1b00 */
[----:B------:R-:W-:Y:S01]  /*0df0*/  SHF.R.U32.HI R3, RZ, 0x1f, R22 ;  /* 0x0000001fff037819 */ /* 0x000fe20000011616 */
[----:B------:R0:W5:Y:S03]  /*0e00*/  LDG.E.64 R20, desc[UR6][R16.64+0x5dc0] ;  /* 0x005dc00610147981 */ /* 0x000166000c1e1b00 */
        /* <DEDUP_REMOVED lines=12> */
[----:B---3--:R-:W1:Y:S01]  /*0ed0*/  MUFU.RCP64H R27, R5 ;  /* 0x00000005001b7308 */ /* 0x008e620000001800 */
[----:B----4-:R-:W-:Y:S02]  /*0ee0*/  DFMA R12, R14, R22, R12 ;  /* 0x000000160e0c722b */ /* 0x010fe4000000000c */
[----:B-1----:R-:W-:-:S08]  /*0ef0*/  DFMA R14, -R4, R26, 1 ;  /* 0x3ff00000040e742b */ /* 0x002fd0000000011a */
[----:B------:R-:W-:-:S08]  /*0f00*/  DFMA R14, R14, R14, R14 ;  /* 0x0000000e0e0e722b */ /* 0x000fd0000000000e */
[----:B------:R-:W-:Y:S02]  /*0f10*/  DFMA R14, R26, R14, R26 ;  /* 0x0000000e1a0e722b */ /* 0x000fe4000000001a */
[----:B------:R-:W-:-:S06]  /*0f20*/  DFMA R2, R2, R6, R12 ;  /* 0x000000060202722b */ /* 0x000fcc000000000c */
        /* <DEDUP_REMOVED lines=12> */
[----:B------:R-:W-:Y:S01]  /*0ff0*/  MOV R12, R4 ;  /* 0x00000004000c7202 */ /* 0x000fe20000000f00 */
[----:B------:R-:W-:Y:S01]  /*1000*/  IMAD.MOV.U32 R15, RZ, RZ, R11 ;  /* 0x000000ffff0f7224 */ /* 0x000fe200078e000b */
[----:B------:R-:W-:Y:S01]  /*1010*/  MOV R2, 0x1040 ;  /* 0x0000104000027802 */ /* 0x000fe20000000f00 */
[----:B------:R-:W-:-:S07]  /*1020*/  IMAD.MOV.U32 R7, RZ, RZ, R5 ;  /* 0x000000ffff077224 */ /* 0x000fce00078e0005 */
[----:B-----5:R-:W-:Y:S05]  /*1030*/  CALL.REL.NOINC `($__internal_0_$__cuda_sm20_div_rn_f64_full) ;  /* 0x00000000005c7944 */ /* 0x020fea0003c00000 */
[----:B------:R-:W-:Y:S02]  /*1040*/  IMAD.MOV.U32 R2, RZ, RZ, R26 ;  /* 0x000000ffff027224 */ /* 0x000fe400078e001a */
[----:B------:R-:W-:-:S07]  /*1050*/  IMAD.MOV.U32 R3, RZ, RZ, R27 ;  /* 0x000000ffff037224 */ /* 0x000fce00078e001b */
.L_x_10:
[----:B------:R-:W-:Y:S05]  /*1060*/  BSYNC.RECONVERGENT B1 ;  /* 0x0000000000017941 */ /* 0x000fea0003800200 */
.L_x_9:
        /* <DEDUP_REMOVED lines=9> */
.L_x_8:
[----:B------:R-:W-:Y:S05]  /*1100*/  BSYNC.RECONVERGENT B0 ;  /* 0x0000000000007941 */ /* 0x000fea0003800200 */
.L_x_7:
[----:B------:R-:W-:Y:S01]  /*1110*/  BAR.SYNC.DEFER_BLOCKING 0x0 ;  /* 0x0000000000007b1d */ /* 0x000fe20000010000 */
[----:B------:R-:W-:-:S04]  /*1120*/  UIADD3 UR4, UPT, UPT, UR4, 0x2, URZ ;  /* 0x0000000204047890 */ /* 0x000fc8000fffe0ff */
[----:B------:R-:W-:-:S09]  /*1130*/  UISETP.NE.AND UP0, UPT, UR4, 0xf9d, UPT ;  /* 0x00000f9d0400788c */ /* 0x000fd2000bf05270 */
[----:B------:R-:W-:Y:S05]  /*1140*/  BRA.U UP0, `(.L_x_11) ;  /* 0xfffffff900087547 */ /* 0x000fea000b83ffff */
[----:B0-----:R-:W0:Y:S02]  /*1150*/  LDC.64 R2, c[0x4][RZ] ;  /* 0x01000000ff027b82 */ /* 0x001e240000000a00 */
[----:B0-----:R-:W2:Y:S02]  /*1160*/  LDG.E R2, desc[UR6][R2.64] ;  /* 0x0000000602027981 */ /* 0x001ea4000c1e1900 */
[----:B--2---:R-:W-:-:S13]  /*1170*/  ISETP.NE.AND P0, PT, R2, RZ, PT ;  /* 0x000000ff0200720c */ /* 0x004fda0003f05270 */
[----:B------:R-:W-:Y:S05]  /*1180*/  @P0 BRA `(.L_x_12) ;  /* 0xfffffff400d80947 */ /* 0x000fea000383ffff */
[----:B------:R-:W-:Y:S05]  /*1190*/  @!P1 BRA `(.L_x_13) ;  /* 0xffffffec00c89947 */ /* 0x000fea000383ffff */
[----:B------:R-:W-:Y:S05]  /*11a0*/  EXIT ;  /* 0x000000000000794d */ /* 0x000fea0003800000 */
        .weak           $__internal_0_$__cuda_sm20_div_rn_f64_full
        .type           $__internal_0_$__cuda_sm20_div_rn_f64_full,@function
        .size           $__internal_0_$__cuda_sm20_div_rn_f64_full,(.L_x_20 - $__internal_0_$__cuda_sm20_div_rn_f64_full)
$__internal_0_$__cuda_sm20_div_rn_f64_full:
[----:B------:R-:W-:Y:S01]  /*11b0*/  FSETP.GEU.AND P3, PT, |R15|, 1.469367938527859385e-39, PT ;  /* 0x001000000f00780b */ /* 0x000fe20003f6e200 */
[----:B------:R-:W-:Y:S01]  /*11c0*/  IMAD.MOV.U32 R11, RZ, RZ, R7 ;  /* 0x000000ffff0b7224 */ /* 0x000fe200078e0007 */
[C---:B------:R-:W-:Y:S01]  /*11d0*/  FSETP.GEU.AND P0, PT, |R7|.reuse, 1.469367938527859385e-39, PT ;  /* 0x001000000700780b */ /* 0x040fe20003f0e200 */
[----:B------:R-:W-:Y:S01]  /*11e0*/  IMAD.MOV.U32 R10, RZ, RZ, R12 ;  /* 0x000000ffff0a7224 */ /* 0x000fe200078e000c */
[----:B------:R-:W-:Y:S01]  /*11f0*/  LOP3.LUT R13, R7, 0x800fffff, RZ, 0xc0, !PT ;  /* 0x800fffff070d7812 */ /* 0x000fe200078ec0ff */
[----:B------:R-:W-:Y:S01]  /*1200*/  IMAD.MOV.U32 R26, RZ, RZ, 0x1 ;  /* 0x00000001ff1a7424 */ /* 0x000fe200078e00ff */
[----:B------:R-:W-:Y:S01]  /*1210*/  LOP3.LUT R3, R15, 0x7ff00000, RZ, 0xc0, !PT ;  /* 0x7ff000000f037812 */ /* 0x000fe200078ec0ff */
[----:B------:R-:W-:Y:S01]  /*1220*/  BSSY.RECONVERGENT B2, `(.L_x_14) ;  /* 0x0000051000027945 */ /* 0x000fe20003800200 */
[----:B------:R-:W-:Y:S02]  /*1230*/  LOP3.LUT R13, R13, 0x3ff00000, RZ, 0xfc, !PT ;  /* 0x3ff000000d0d7812 */ /* 0x000fe400078efcff */
[----:B------:R-:W-:-:S02]  /*1240*/  LOP3.LUT R6, R7, 0x7ff00000, RZ, 0xc0, !PT ;  /* 0x7ff0000007067812 */ /* 0x000fc400078ec0ff */
[----:B------:R-:W-:Y:S02]  /*1250*/  MOV R8, R14 ;  /* 0x0000000e00087202 */ /* 0x000fe40000000f00 */
[----:B------:R-:W-:Y:S01]  /*1260*/  @!P3 LOP3.LUT R4, R11, 0x7ff00000, RZ, 0xc0, !PT ;  /* 0x7ff000000b04b812 */ /* 0x000fe200078ec0ff */
[----:B------:R-:W-:Y:S01]  /*1270*/  @!P0 DMUL R12, R10, 8.98846567431157953865e+307 ;  /* 0x7fe000000a0c8828 */ /* 0x000fe20000000000 */
[C---:B------:R-:W-:Y:S02]  /*1280*/  ISETP.GE.U32.AND P2, PT, R3.reuse, R6, PT ;  /* 0x000000060300720c */ /* 0x040fe40003f46070 */
[----:B------:R-:W-:Y:S01]  /*1290*/  @!P3 ISETP.GE.U32.AND P4, PT, R3, R4, PT ;  /* 0x000000040300b20c */ /* 0x000fe20003f86070 */
[----:B------:R-:W-:Y:S02]  /*12a0*/  IMAD.MOV.U32 R4, RZ, RZ, 0x1ca00000 ;  /* 0x1ca00000ff047424 */ /* 0x000fe400078e00ff */
[----:B------:R-:W0:Y:S03]  /*12b0*/  MUFU.RCP64H R27, R13 ;  /* 0x0000000d001b7308 */ /* 0x000e260000001800 */
[----:B------:R-:W-:-:S02]  /*12c0*/  @!P3 SEL R7, R4, 0x63400000, !P4 ;  /* 0x634000000407b807 */ /* 0x000fc40006000000 */
[----:B------:R-:W-:Y:S02]  /*12d0*/  SEL R9, R4, 0x63400000, !P2 ;  /* 0x6340000004097807 */ /* 0x000fe40005000000 */
[----:B------:R-:W-:Y:S01]  /*12e0*/  @!P3 LOP3.LUT R28, R7, 0x80000000, R15, 0xf8, !PT ;  /* 0x80000000071cb812 */ /* 0x000fe200078ef80f */
[----:B------:R-:W-:Y:S01]  /*12f0*/  IMAD.MOV.U32 R7, RZ, RZ, R3 ;  /* 0x000000ffff077224 */ /* 0x000fe200078e0003 */
[----:B------:R-:W-:Y:S02]  /*1300*/  LOP3.LUT R9, R9, 0x800fffff, R15, 0xf8, !PT ;  /* 0x800fffff09097812 */ /* 0x000fe400078ef80f */
[----:B------:R-:W-:Y:S01]  /*1310*/  @!P3 LOP3.LUT R29, R28, 0x100000, RZ, 0xfc, !PT ;  /* 0x001000001c1db812 */ /* 0x000fe200078efcff */
[----:B------:R-:W-:Y:S01]  /*1320*/  @!P3 IMAD.MOV.U32 R28, RZ, RZ, RZ ;  /* 0x000000ffff1cb224 */ /* 0x000fe200078e00ff */
[----:B------:R-:W-:-:S05]  /*1330*/  @!P0 LOP3.LUT R6, R13, 0x7ff00000, RZ, 0xc0, !PT ;  /* 0x7ff000000d068812 */ /* 0x000fca00078ec0ff */
[----:B------:R-:W-:Y:S02]  /*1340*/  @!P3 DFMA R8, R8, 2, -R28 ;  /* 0x400000000808b82b */ /* 0x000fe4000000081c */
[----:B0-----:R-:W-:-:S08]  /*1350*/  DFMA R28, R26, -R12, 1 ;  /* 0x3ff000001a1c742b */ /* 0x001fd0000000080c */
[----:B------:R-:W-:Y:S01]  /*1360*/  DFMA R28, R28, R28, R28 ;  /* 0x0000001c1c1c722b */ /* 0x000fe2000000001c */
[----:B------:R-:W-:-:S07]  /*1370*/  @!P3 LOP3.LUT R7, R9, 0x7ff00000, RZ, 0xc0, !PT ;  /* 0x7ff000000907b812 */ /* 0x000fce00078ec0ff */
[----:B------:R-:W-:-:S08]  /*1380*/  DFMA R28, R26, R28, R26 ;  /* 0x0000001c1a1c722b */ /* 0x000fd0000000001a */
[----:B------:R-:W-:-:S08]  /*1390*/  DFMA R26, R28, -R12, 1 ;  /* 0x3ff000001c1a742b */ /* 0x000fd0000000080c */
[----:B------:R-:W-:-:S08]  /*13a0*/  DFMA R26, R28, R26, R28 ;  /* 0x0000001a1c1a722b */ /* 0x000fd0000000001c */
[----:B------:R-:W-:-:S08]  /*13b0*/  DMUL R28, R26, R8 ;  /* 0x000000081a1c7228 */ /* 0x000fd00000000000 */
[----:B------:R-:W-:-:S08]  /*13c0*/  DFMA R30, R28, -R12, R8 ;  /* 0x8000000c1c1e722b */ /* 0x000fd00000000008 */
[----:B------:R-:W-:Y:S01]  /*13d0*/  DFMA R30, R26, R30, R28 ;  /* 0x0000001e1a1e722b */ /* 0x000fe2000000001c */
[----:B------:R-:W-:-:S05]  /*13e0*/  VIADD R26, R7, 0xffffffff ;  /* 0xffffffff071a7836 */ /* 0x000fca0000000000 */
[----:B------:R-:W-:Y:S01]  /*13f0*/  ISETP.GT.U32.AND P0, PT, R26, 0x7feffffe, PT ;  /* 0x7feffffe1a00780c */ /* 0x000fe20003f04070 */
[----:B------:R-:W-:-:S05]  /*1400*/  VIADD R26, R6, 0xffffffff ;  /* 0xffffffff061a7836 */ /* 0x000fca0000000000 */
[----:B------:R-:W-:-:S13]  /*1410*/  ISETP.GT.U32.OR P0, PT, R26, 0x7feffffe, P0 ;  /* 0x7feffffe1a00780c */ /* 0x000fda0000704470 */
[----:B------:R-:W-:Y:S05]  /*1420*/  @P0 BRA `(.L_x_15) ;  /* 0x00000000006c0947 */ /* 0x000fea0003800000 */
[----:B------:R-:W-:-:S04]  /*1430*/  LOP3.LUT R14, R11, 0x7ff00000, RZ, 0xc0, !PT ;  /* 0x7ff000000b0e7812 */ /* 0x000fc800078ec0ff */
[CC--:B------:R-:W-:Y:S02]  /*1440*/  VIADDMNMX R6, R3.reuse, -R14.reuse, 0xb9600000, !PT ;  /* 0xb960000003067446 */ /* 0x0c0fe4000780090e */
[----:B------:R-:W-:Y:S02]  /*1450*/  ISETP.GE.U32.AND P0, PT, R3, R14, PT ;  /* 0x0000000e0300720c */ /* 0x000fe40003f06070 */
[----:B------:R-:W-:Y:S01]  /*1460*/  VIMNMX R3, PT, PT, R6, 0x46a00000, PT ;  /* 0x46a0000006037848 */ /* 0x000fe20003fe0100 */
[----:B------:R-:W-:Y:S01]  /*1470*/  IMAD.MOV.U32 R6, RZ, RZ, RZ ;  /* 0x000000ffff067224 */ /* 0x000fe200078e00ff */
[----:B------:R-:W-:-:S05]  /*1480*/  SEL R4, R4, 0x63400000, !P0 ;  /* 0x6340000004047807 */ /* 0x000fca0004000000 */
[----:B------:R-:W-:-:S05]  /*1490*/  IMAD.IADD R3, R3, 0x1, -R4 ;  /* 0x0000000103037824 */ /* 0x000fca00078e0a04 */
[----:B------:R-:W-:-:S06]  /*14a0*/  IADD3 R7, PT, PT, R3, 0x7fe00000, RZ ;  /* 0x7fe0000003077810 */ /* 0x000fcc0007ffe0ff */
[----:B------:R-:W-:-:S10]  /*14b0*/  DMUL R26, R30, R6 ;  /* 0x000000061e1a7228 */ /* 0x000fd40000000000 */
[----:B------:R-:W-:-:S13]  /*14c0*/  FSETP.GTU.AND P0, PT, |R27|, 1.469367938527859385e-39, PT ;  /* 0x001000001b00780b */ /* 0x000fda0003f0c200 */
[----:B------:R-:W-:Y:S05]  /*14d0*/  @P0 BRA `(.L_x_16) ;  /* 0x0000000000940947 */ /* 0x000fea0003800000 */
[----:B------:R-:W-:-:S06]  /*14e0*/  DFMA R8, R30, -R12, R8 ;  /* 0x8000000c1e08722b */ /* 0x000fcc0000000008 */
[----:B------:R-:W-:-:S04]  /*14f0*/  IMAD.MOV.U32 R8, RZ, RZ, RZ ;  /* 0x000000ffff087224 */ /* 0x000fc800078e00ff */
[C---:B------:R-:W-:Y:S02]  /*1500*/  FSETP.NEU.AND P0, PT, R9.reuse, RZ, PT ;  /* 0x000000ff0900720b */ /* 0x040fe40003f0d000 */
[----:B------:R-:W-:-:S04]  /*1510*/  LOP3.LUT R11, R9, 0x80000000, R11, 0x48, !PT ;  /* 0x80000000090b7812 */ /* 0x000fc800078e480b */
[----:B------:R-:W-:-:S07]  /*1520*/  LOP3.LUT R9, R11, R7, RZ, 0xfc, !PT ;  /* 0x000000070b097212 */ /* 0x000fce00078efcff */
[----:B------:R-:W-:Y:S05]  /*1530*/  @!P0 BRA `(.L_x_16) ;  /* 0x00000000007c8947 */ /* 0x000fea0003800000 */
[----:B------:R-:W-:Y:S01]  /*1540*/  IMAD.MOV R7, RZ, RZ, -R3 ;  /* 0x000000ffff077224 */ /* 0x000fe200078e0a03 */
[----:B------:R-:W-:Y:S01]  /*1550*/  DMUL.RP R8, R30, R8 ;  /* 0x000000081e087228 */ /* 0x000fe20000008000 */
[----:B------:R-:W-:Y:S01]  /*1560*/  IMAD.MOV.U32 R6, RZ, RZ, RZ ;  /* 0x000000ffff067224 */ /* 0x000fe200078e00ff */
[----:B------:R-:W-:-:S05]  /*1570*/  IADD3 R3, PT, PT, -R3, -0x43300000, RZ ;  /* 0xbcd0000003037810 */ /* 0x000fca0007ffe1ff */
[----:B------:R-:W-:-:S03]  /*1580*/  DFMA R6, R26, -R6, R30 ;  /* 0x800000061a06722b */ /* 0x000fc6000000001e */
[----:B------:R-:W-:-:S07]  /*1590*/  LOP3.LUT R11, R9, R11, RZ, 0x3c, !PT ;  /* 0x0000000b090b7212 */ /* 0x000fce00078e3cff */
[----:B------:R-:W-:-:S04]  /*15a0*/  FSETP.NEU.AND P0, PT, |R7|, R3, PT ;  /* 0x000000030700720b */ /* 0x000fc80003f0d200 */
[----:B------:R-:W-:Y:S02]  /*15b0*/  FSEL R26, R8, R26, !P0 ;  /* 0x0000001a081a7208 */ /* 0x000fe40004000000 */
[----:B------:R-:W-:Y:S01]  /*15c0*/  FSEL R27, R11, R27, !P0 ;  /* 0x0000001b0b1b7208 */ /* 0x000fe20004000000 */
[----:B------:R-:W-:Y:S06]  /*15d0*/  BRA `(.L_x_16) ;  /* 0x0000000000547947 */ /* 0x000fec0003800000 */
.L_x_15:
[----:B------:R-:W-:-:S14]  /*15e0*/  DSETP.NAN.AND P0, PT, R14, R14, PT ;  /* 0x0000000e0e00722a */ /* 0x000fdc0003f08000 */
[----:B------:R-:W-:Y:S05]  /*15f0*/  @P0 BRA `(.L_x_17) ;  /* 0x0000000000440947 */ /* 0x000fea0003800000 */
[----:B------:R-:W-:-:S14]  /*1600*/  DSETP.NAN.AND P0, PT, R10, R10, PT ;  /* 0x0000000a0a00722a */ /* 0x000fdc0003f08000 */
[----:B------:R-:W-:Y:S05]  /*1610*/  @P0 BRA `(.L_x_18) ;  /* 0x0000000000300947 */ /* 0x000fea0003800000 */
[----:B------:R-:W-:Y:S01]  /*1620*/  ISETP.NE.AND P0, PT, R7, R6, PT ;  /* 0x000000060700720c */ /* 0x000fe20003f05270 */
[----:B------:R-:W-:Y:S02]  /*1630*/  IMAD.MOV.U32 R26, RZ, RZ, 0x0 ;  /* 0x00000000ff1a7424 */ /* 0x000fe400078e00ff */
[----:B------:R-:W-:-:S10]  /*1640*/  IMAD.MOV.U32 R27, RZ, RZ, -0x80000 ;  /* 0xfff80000ff1b7424 */ /* 0x000fd400078e00ff */
[----:B------:R-:W-:Y:S05]  /*1650*/  @!P0 BRA `(.L_x_16) ;  /* 0x0000000000348947 */ /* 0x000fea0003800000 */
[----:B------:R-:W-:Y:S02]  /*1660*/  ISETP.NE.AND P0, PT, R7, 0x7ff00000, PT ;  /* 0x7ff000000700780c */ /* 0x000fe40003f05270 */
[----:B------:R-:W-:Y:S02]  /*1670*/  LOP3.LUT R27, R15, 0x80000000, R11, 0x48, !PT ;  /* 0x800000000f1b7812 */ /* 0x000fe400078e480b */
[----:B------:R-:W-:-:S13]  /*1680*/  ISETP.EQ.OR P0, PT, R6, RZ, !P0 ;  /* 0x000000ff0600720c */ /* 0x000fda0004702670 */
[----:B------:R-:W-:Y:S02]  /*1690*/  @P0 LOP3.LUT R3, R27, 0x7ff00000, RZ, 0xfc, !PT ;  /* 0x7ff000001b030812 */ /* 0x000fe400078efcff */
[----:B------:R-:W-:Y:S01]  /*16a0*/  @!P0 MOV R26, RZ ;  /* 0x000000ff001a8202 */ /* 0x000fe20000000f00 */
[----:B------:R-:W-:Y:S02]  /*16b0*/  @P0 IMAD.MOV.U32 R26, RZ, RZ, RZ ;  /* 0x000000ffff1a0224 */ /* 0x000fe400078e00ff */
[----:B------:R-:W-:Y:S01]  /*16c0*/  @P0 IMAD.MOV.U32 R27, RZ, RZ, R3 ;  /* 0x000000ffff1b0224 */ /* 0x000fe200078e0003 */
[----:B------:R-:W-:Y:S06]  /*16d0*/  BRA `(.L_x_16) ;  /* 0x0000000000147947 */ /* 0x000fec0003800000 */
.L_x_18:
[----:B------:R-:W-:Y:S01]  /*16e0*/  LOP3.LUT R27, R11, 0x80000, RZ, 0xfc, !PT ;  /* 0x000800000b1b7812 */ /* 0x000fe200078efcff */
[----:B------:R-:W-:Y:S01]  /*16f0*/  IMAD.MOV.U32 R26, RZ, RZ, R10 ;  /* 0x000000ffff1a7224 */ /* 0x000fe200078e000a */
[----:B------:R-:W-:Y:S06]  /*1700*/  BRA `(.L_x_16) ;  /* 0x0000000000087947 */ /* 0x000fec0003800000 */
.L_x_17:
[----:B------:R-:W-:Y:S01]  /*1710*/  LOP3.LUT R27, R15, 0x80000, RZ, 0xfc, !PT ;  /* 0x000800000f1b7812 */ /* 0x000fe200078efcff */
[----:B------:R-:W-:-:S07]  /*1720*/  IMAD.MOV.U32 R26, RZ, RZ, R14 ;  /* 0x000000ffff1a7224 */ /* 0x000fce00078e000e */
.L_x_16:
[----:B------:R-:W-:Y:S05]  /*1730*/  BSYNC.RECONVERGENT B2 ;  /* 0x0000000000027941 */ /* 0x000fea0003800200 */
.L_x_14:
[----:B------:R-:W-:-:S04]  /*1740*/  IMAD.MOV.U32 R3, RZ, RZ, 0x0 ;  /* 0x00000000ff037424 */ /* 0x000fc800078e00ff */
[----:B------:R-:W-:Y:S05]  /*1750*/  RET.REL.NODEC R2 `(_Z18processCalculatingPdS_S_S_S_) ;  /* 0xffffffe802287950 */ /* 0x000fea0003c3ffff */
.L_x_19:
[----:B------:R-:W-:-:S00]  /*1760*/  BRA `(.L_x_19) ;  /* 0xfffffffc00fc7947 */ /* 0x000fc0000383ffff */
[----:B------:R-:W-:-:S00]  /*1770*/  NOP ;  /* 0x0000000000007918 */ /* 0x000fc00000000000 */
        /* <DEDUP_REMOVED lines=8> */
.L_x_20:


//--------------------- .nv.shared.reserved.0     --------------------------
	.section	.nv.shared.reserved.0,"aw",@nobits
	.weak		__nv_reservedSMEM_offset_0_alias
	.size		__nv_reservedSMEM_offset_0_alias, 0, 64
	.other		__nv_reservedSMEM_offset_0_alias,@"STO_CUDA_RESERVED_SHARED STV_DEFAULT"
__nv_reservedSMEM_offset_0_alias:
	.zero		0
	.zero		64


//--------------------- .nv.global                --------------------------
	.section	.nv.global,"aw",@nobits
	.align	4
.nv.global:
	.type		max_found,@object
	.size		max_found,(.L_0 - max_found)
max_found:
	.zero		4
.L_0:


//--------------------- .nv.constant0._Z18processCalculatingPdS_S_S_S_ --------------------------
	.section	.nv.constant0._Z18processCalculatingPdS_S_S_S_,"a",@progbits
	.sectionflags	@""
	.align	4
.nv.constant0._Z18processCalculatingPdS_S_S_S_:
	.zero		936


//--------------------- SYMBOLS --------------------------

	.type		.nv.reservedSmem.offset0,@object
	.size		.nv.reservedSmem.offset0,0x4
